	.headerflags	@"EF_CUDA_TEXMODE_UNIFIED EF_CUDA_64BIT_ADDRESS EF_CUDA_ACCELERATORS EF_CUDA_SM90 EF_CUDA_VIRTUAL_SM(EF_CUDA_SM90)"
	.elftype	@"ET_EXEC"


//--------------------- .nv.info                  --------------------------
	.section	.nv.info,"",@"SHT_CUDA_INFO"
	.align	4


	//----- nvinfo : EIATTR_REGCOUNT
	.align		4
        /*0000*/ 	.byte	0x04, 0x2f
        /*0002*/ 	.short	(.L_1 - .L_0)
	.align		4
.L_0:
        /*0004*/ 	.word	index@(triton_poi_fused_convolution_relu_34)
        /*0008*/ 	.word	0x0000000c


	//----- nvinfo : EIATTR_MIN_STACK_SIZE
	.align		4
.L_1:
        /*000c*/ 	.byte	0x04, 0x12
        /*000e*/ 	.short	(.L_3 - .L_2)
	.align		4
.L_2:
        /*0010*/ 	.word	index@(triton_poi_fused_convolution_relu_34)
        /*0014*/ 	.word	0x00000000


	//----- nvinfo : EIATTR_FRAME_SIZE
	.align		4
.L_3:
        /*0018*/ 	.byte	0x04, 0x11
        /*001a*/ 	.short	(.L_5 - .L_4)
	.align		4
.L_4:
        /*001c*/ 	.word	index@(triton_poi_fused_convolution_relu_34)
        /*0020*/ 	.word	0x00000000


	//----- nvinfo : EIATTR_MIN_STACK_SIZE
	.align		4
.L_5:
        /*0024*/ 	.byte	0x04, 0x12
        /*0026*/ 	.short	(.L_7 - .L_6)
	.align		4
.L_6:
        /*0028*/ 	.word	index@(triton_poi_fused_convolution_relu_34)
        /*002c*/ 	.word	0x00000000
.L_7:


//--------------------- .nv.info.triton_poi_fused_convolution_relu_34 --------------------------
	.section	.nv.info.triton_poi_fused_convolution_relu_34,"",@"SHT_CUDA_INFO"
	.sectionflags	@""
	.align	4


	//----- nvinfo : EIATTR_CUDA_API_VERSION
	.align		4
        /*0000*/ 	.byte	0x04, 0x37
        /*0002*/ 	.short	(.L_9 - .L_8)
.L_8:
        /*0004*/ 	.word	0x0000007c


	//----- nvinfo : EIATTR_KPARAM_INFO
	.align		4
.L_9:
        /*0008*/ 	.byte	0x04, 0x17
        /*000a*/ 	.short	(.L_11 - .L_10)
.L_10:
        /*000c*/ 	.word	0x00000000
        /*0010*/ 	.short	0x0002
        /*0012*/ 	.short	0x0010
        /*0014*/ 	.byte	0x00, 0xf0, 0x11, 0x00


	//----- nvinfo : EIATTR_KPARAM_INFO
	.align		4
.L_11:
        /*0018*/ 	.byte	0x04, 0x17
        /*001a*/ 	.short	(.L_13 - .L_12)
.L_12:
        /*001c*/ 	.word	0x00000000
        /*0020*/ 	.short	0x0001
        /*0022*/ 	.short	0x0008
        /*0024*/ 	.byte	0x00, 0xf4, 0x21, 0x00


	//----- nvinfo : EIATTR_KPARAM_INFO
	.align		4
.L_13:
        /*0028*/ 	.byte	0x04, 0x17
        /*002a*/ 	.short	(.L_15 - .L_14)
.L_14:
        /*002c*/ 	.word	0x00000000
        /*0030*/ 	.short	0x0000
        /*0032*/ 	.short	0x0000
        /*0034*/ 	.byte	0x00, 0xf4, 0x21, 0x00


	//----- nvinfo : EIATTR_SPARSE_MMA_MASK
	.align		4
.L_15:
        /*0038*/ 	.byte	0x03, 0x50
        /*003a*/ 	.short	0x0000


	//----- nvinfo : EIATTR_MAXREG_COUNT
	.align		4
        /*003c*/ 	.byte	0x03, 0x1b
        /*003e*/ 	.short	0x00ff


	//----- nvinfo : EIATTR_EXIT_INSTR_OFFSETS
	.align		4
        /*0040*/ 	.byte	0x04, 0x1c
        /*0042*/ 	.short	(.L_17 - .L_16)


	//   ....[0]....
.L_16:
        /*0044*/ 	.word	0x00000170


	//   ....[1]....
        /*0048*/ 	.word	0x00000190


	//----- nvinfo : EIATTR_REQNTID
	.align		4
.L_17:
        /*004c*/ 	.byte	0x04, 0x10
        /*004e*/ 	.short	(.L_19 - .L_18)
.L_18:
        /*0050*/ 	.word	0x00000080
        /*0054*/ 	.word	0x00000001
        /*0058*/ 	.word	0x00000001


	//----- nvinfo : EIATTR_CBANK_PARAM_SIZE
	.align		4
.L_19:
        /*005c*/ 	.byte	0x03, 0x19
        /*005e*/ 	.short	0x0014


	//----- nvinfo : EIATTR_PARAM_CBANK
	.align		4
        /*0060*/ 	.byte	0x04, 0x0a
        /*0062*/ 	.short	(.L_21 - .L_20)
	.align		4
.L_20:
        /*0064*/ 	.word	index@(.nv.constant0.triton_poi_fused_convolution_relu_34)
        /*0068*/ 	.short	0x0210
        /*006a*/ 	.short	0x0014


	//----- nvinfo : EIATTR_SW_WAR
	.align		4
.L_21:
        /*006c*/ 	.byte	0x04, 0x36
        /*006e*/ 	.short	(.L_23 - .L_22)
.L_22:
        /*0070*/ 	.word	0x00000008
.L_23:


//--------------------- .nv.callgraph             --------------------------
	.section	.nv.callgraph,"",@"SHT_CUDA_CALLGRAPH"
	.align	4
	.sectionentsize	8
	.align		4
        /*0000*/ 	.word	0x00000000
	.align		4
        /*0004*/ 	.word	0xffffffff
	.align		4
        /*0008*/ 	.word	0x00000000
	.align		4
        /*000c*/ 	.word	0xfffffffe
	.align		4
        /*0010*/ 	.word	0x00000000
	.align		4
        /*0014*/ 	.word	0xfffffffd
	.align		4
        /*0018*/ 	.word	0x00000000
	.align		4
        /*001c*/ 	.word	0xfffffffc


//--------------------- .text.triton_poi_fused_convolution_relu_34 --------------------------
	.section	.text.triton_poi_fused_convolution_relu_34,"ax",@progbits
	.align	128
        .global         triton_poi_fused_convolution_relu_34
        .type           triton_poi_fused_convolution_relu_34,@function
        .size           triton_poi_fused_convolution_relu_34,(.L_x_1 - triton_poi_fused_convolution_relu_34)
        .other          triton_poi_fused_convolution_relu_34,@"STO_CUDA_ENTRY STV_DEFAULT"
triton_poi_fused_convolution_relu_34:
.text.triton_poi_fused_convolution_relu_34:
[----:B------:R-:W0:Y:S02]  /*0000*/  LDC R1, c[0x0][0x28] ;  /* 0x00000a00ff017b82 */ /* 0x000e240000000800 */
[----:B------:R-:W1:Y:S01]  /*0010*/  S2R R6, SR_TID.X ;  /* 0x0000000000067919 */ /* 0x000e620000002100 */
[----:B------:R-:W2:Y:S01]  /*0020*/  LDC.64 R2, c[0x0][0x210] ;  /* 0x00008400ff027b82 */ /* 0x000ea20000000a00 */
[----:B------:R-:W-:Y:S01]  /*0030*/  ULDC.64 UR4, c[0x0][0x208] ;  /* 0x0000820000047ab9 */ /* 0x000fe20000000a00 */
[----:B------:R-:W3:Y:S06]  /*0040*/  S2R R7, SR_CTAID.X ;  /* 0x0000000000077919 */ /* 0x000eec0000002500 */
[----:B------:R-:W4:Y:S01]  /*0050*/  LDC.64 R4, c[0x0][0x218] ;  /* 0x00008600ff047b82 */ /* 0x000f220000000a00 */
[----:B-1----:R-:W-:-:S05]  /*0060*/  LOP3.LUT R6, R6, 0x7f, RZ, 0xc0, !PT ;  /* 0x0000007f06067812 */ /* 0x002fca00078ec0ff */
[----:B---3--:R-:W-:Y:S02]  /*0070*/  IMAD R7, R7, 0x80, R6 ;  /* 0x0000008007077824 */ /* 0x008fe400078e0206 */
[----:B------:R-:W-:Y:S02]  /*0080*/  IMAD.MOV.U32 R6, RZ, RZ, RZ ;  /* 0x000000ffff067224 */ /* 0x000fe400078e00ff */
[C---:B--2---:R-:W-:Y:S01]  /*0090*/  IMAD.WIDE R2, R7.reuse, 0x4, R2 ;  /* 0x0000000407027825 */ /* 0x044fe200078e0202 */
[----:B------:R-:W-:-:S03]  /*00a0*/  ISETP.GE.AND P1, PT, R7, 0xf0, PT ;  /* 0x000000f00700780c */ /* 0x000fc60003f26270 */
[----:B------:R-:W-:-:S05]  /*00b0*/  IMAD.HI R0, R7, -0x77777777, R6 ;  /* 0x8888888907007827 */ /* 0x000fca00078e0206 */
[----:B------:R-:W-:-:S04]  /*00c0*/  SHF.R.U32.HI R9, RZ, 0x1f, R0 ;  /* 0x0000001fff097819 */ /* 0x000fc80000011600 */
[----:B------:R-:W-:Y:S01]  /*00d0*/  LEA.HI.SX32 R9, R0, R9, 0x1b ;  /* 0x0000000900097211 */ /* 0x000fe200078fdaff */
[----:B------:R-:W-:-:S04]  /*00e0*/  HFMA2.MMA R0, -RZ, RZ, 0, 0 ;  /* 0x00000000ff007435 */ /* 0x000fc800000001ff */
[----:B------:R-:W-:Y:S01]  /*00f0*/  IMAD R9, R9, -0x3c, R7 ;  /* 0xffffffc409097824 */ /* 0x000fe200078e0207 */
[----:B------:R-:W-:-:S03]  /*0100*/  MOV R7, RZ ;  /* 0x000000ff00077202 */ /* 0x000fc60000000f00 */
[----:B----4-:R-:W-:Y:S02]  /*0110*/  IMAD.WIDE R4, R9, 0x4, R4 ;  /* 0x0000000409047825 */ /* 0x010fe400078e0204 */
[----:B------:R-:W2:Y:S04]  /*0120*/  @!P1 LDG.E R0, desc[UR4][R2.64] ;  /* 0x0000000402009981 */ /* 0x000ea8000c1e1900 */
[----:B------:R-:W2:Y:S02]  /*0130*/  @!P1 LDG.E.EL R7, desc[UR4][R4.64] ;  /* 0x0000000404079981 */ /* 0x000ea4000c2e1900 */
[----:B--2---:R-:W-:Y:S01]  /*0140*/  FADD R6, R7, R0 ;  /* 0x0000000007067221 */ /* 0x004fe20000000000 */
[----:B------:R-:W-:-:S04]  /*0150*/  FSETP.GEU.AND P0, PT, R0, -R7, PT ;  /* 0x800000070000720b */ /* 0x000fc80003f0e000 */
[----:B------:R-:W-:Y:S01]  /*0160*/  FSEL R7, R6, RZ, P0 ;  /* 0x000000ff06077208 */ /* 0x000fe20000000000 */
[----:B------:R-:W-:Y:S08]  /*0170*/  @P1 EXIT ;  /* 0x000000000000194d */ /* 0x000ff00003800000 */
[----:B------:R-:W-:Y:S01]  /*0180*/  STG.E desc[UR4][R2.64], R7 ;  /* 0x0000000702007986 */ /* 0x000fe2000c101904 */
[----:B------:R-:W-:Y:S05]  /*0190*/  EXIT ;  /* 0x000000000000794d */ /* 0x000fea0003800000 */
.L_x_0:
[----:B------:R-:W-:-:S00]  /*01a0*/  BRA `(.L_x_0) ;  /* 0xfffffffc00fc7947 */ /* 0x000fc0000383ffff */
[----:B------:R-:W-:-:S00]  /*01b0*/  NOP ;  /* 0x0000000000007918 */ /* 0x000fc00000000000 */
        /* <DEDUP_REMOVED lines=12> */
.L_x_1:


//--------------------- .nv.constant0.triton_poi_fused_convolution_relu_34 --------------------------
	.section	.nv.constant0.triton_poi_fused_convolution_relu_34,"a",@progbits
	.sectionflags	@""
	.align	4
.nv.constant0.triton_poi_fused_convolution_relu_34:
	.zero		548
